//
// Generated by NVIDIA NVVM Compiler
//
// Compiler Build ID: CL-36424714
// Cuda compilation tools, release 13.0, V13.0.88
// Based on NVVM 20.0.0
//

.version 9.0
.target sm_100
.address_size 64

	// .globl	kernel
.extern .shared .align 16 .b8 sdata[];

.visible .entry kernel(
	.param .u32 kernel_param_0,
	.param .u32 kernel_param_1,
	.param .u64 .ptr .align 1 kernel_param_2,
	.param .u64 .ptr .align 1 kernel_param_3,
	.param .u64 .ptr .align 1 kernel_param_4,
	.param .u64 .ptr .align 1 kernel_param_5,
	.param .u64 .ptr .align 1 kernel_param_6
)
{
	.reg .pred 	%p<17>;
	.reg .b32 	%r<64>;
	.reg .b32 	%f<111>;
	.reg .b64 	%rd<38>;

	ld.param.u32 	%r28, [kernel_param_0];
	ld.param.u64 	%rd8, [kernel_param_2];
	ld.param.u64 	%rd9, [kernel_param_4];
	ld.param.u64 	%rd10, [kernel_param_5];
	ld.param.u64 	%rd11, [kernel_param_6];
	cvta.to.global.u64 	%rd12, %rd9;
	cvta.to.global.u64 	%rd13, %rd8;
	cvta.to.global.u64 	%rd1, %rd11;
	cvta.to.global.u64 	%rd14, %rd10;
	mov.u32 	%r29, %ctaid.y;
	mov.u32 	%r30, %ctaid.x;
	mov.u32 	%r1, %tid.x;
	shl.b32 	%r31, %r29, 6;
	add.s32 	%r2, %r31, %r30;
	mul.wide.u32 	%rd15, %r2, 4;
	add.s64 	%rd16, %rd14, %rd15;
	ld.global.u32 	%r32, [%rd16];
	mul.lo.s32 	%r33, %r32, %r28;
	mul.wide.s32 	%rd17, %r33, 4;
	add.s64 	%rd2, %rd13, %rd17;
	mul.lo.s32 	%r34, %r28, %r29;
	mul.wide.s32 	%rd18, %r34, 4;
	add.s64 	%rd3, %rd12, %rd18;
	setp.eq.s32 	%p1, %r32, -1;
	@%p1 bra 	$L__BB0_21;
	shr.s32 	%r35, %r28, 31;
	shr.u32 	%r36, %r35, 30;
	add.s32 	%r37, %r28, %r36;
	shr.s32 	%r3, %r37, 2;
	setp.ge.s32 	%p2, %r1, %r3;
	mov.f32 	%f110, 0f00000000;
	@%p2 bra 	$L__BB0_8;
	mov.u32 	%r4, %ntid.x;
	add.s32 	%r38, %r1, %r4;
	max.u32 	%r39, %r3, %r38;
	setp.lt.u32 	%p3, %r38, %r3;
	selp.u32 	%r40, 1, 0, %p3;
	add.s32 	%r41, %r38, %r40;
	sub.s32 	%r42, %r39, %r41;
	div.u32 	%r43, %r42, %r4;
	add.s32 	%r5, %r43, %r40;
	and.b32  	%r44, %r5, 3;
	setp.eq.s32 	%p4, %r44, 3;
	mov.f32 	%f110, 0f00000000;
	mov.u32 	%r58, %r1;
	@%p4 bra 	$L__BB0_5;
	mul.wide.u32 	%rd37, %r1, 16;
	mul.wide.u32 	%rd5, %r4, 16;
	add.s32 	%r45, %r5, 1;
	and.b32  	%r46, %r45, 3;
	neg.s32 	%r56, %r46;
	mov.f32 	%f110, 0f00000000;
	mov.u32 	%r58, %r1;
$L__BB0_4:
	.pragma "nounroll";
	add.s64 	%rd19, %rd2, %rd37;
	ld.global.v4.f32 	{%f12, %f13, %f14, %f15}, [%rd19];
	add.s64 	%rd20, %rd3, %rd37;
	ld.global.v4.f32 	{%f16, %f17, %f18, %f19}, [%rd20];
	mul.f32 	%f20, %f13, %f17;
	fma.rn.f32 	%f21, %f12, %f16, %f20;
	fma.rn.f32 	%f22, %f14, %f18, %f21;
	fma.rn.f32 	%f23, %f15, %f19, %f22;
	add.f32 	%f110, %f110, %f23;
	add.s32 	%r58, %r58, %r4;
	add.s64 	%rd37, %rd37, %rd5;
	add.s32 	%r56, %r56, 1;
	setp.ne.s32 	%p5, %r56, 0;
	@%p5 bra 	$L__BB0_4;
$L__BB0_5:
	setp.lt.u32 	%p6, %r5, 3;
	@%p6 bra 	$L__BB0_8;
	shl.b32 	%r47, %r4, 1;
	add.s32 	%r61, %r58, %r47;
	shl.b32 	%r13, %r4, 2;
	mad.lo.s32 	%r60, %r4, 3, %r58;
	add.s32 	%r59, %r4, %r58;
$L__BB0_7:
	mul.wide.u32 	%rd21, %r58, 16;
	add.s64 	%rd22, %rd2, %rd21;
	ld.global.v4.f32 	{%f24, %f25, %f26, %f27}, [%rd22];
	add.s64 	%rd23, %rd3, %rd21;
	ld.global.v4.f32 	{%f28, %f29, %f30, %f31}, [%rd23];
	mul.f32 	%f32, %f25, %f29;
	fma.rn.f32 	%f33, %f24, %f28, %f32;
	fma.rn.f32 	%f34, %f26, %f30, %f33;
	fma.rn.f32 	%f35, %f27, %f31, %f34;
	add.f32 	%f36, %f110, %f35;
	add.s32 	%r48, %r58, %r4;
	mul.wide.u32 	%rd24, %r59, 16;
	add.s64 	%rd25, %rd2, %rd24;
	ld.global.v4.f32 	{%f37, %f38, %f39, %f40}, [%rd25];
	add.s64 	%rd26, %rd3, %rd24;
	ld.global.v4.f32 	{%f41, %f42, %f43, %f44}, [%rd26];
	mul.f32 	%f45, %f38, %f42;
	fma.rn.f32 	%f46, %f37, %f41, %f45;
	fma.rn.f32 	%f47, %f39, %f43, %f46;
	fma.rn.f32 	%f48, %f40, %f44, %f47;
	add.f32 	%f49, %f36, %f48;
	add.s32 	%r49, %r48, %r4;
	mul.wide.u32 	%rd27, %r61, 16;
	add.s64 	%rd28, %rd2, %rd27;
	ld.global.v4.f32 	{%f50, %f51, %f52, %f53}, [%rd28];
	add.s64 	%rd29, %rd3, %rd27;
	ld.global.v4.f32 	{%f54, %f55, %f56, %f57}, [%rd29];
	mul.f32 	%f58, %f51, %f55;
	fma.rn.f32 	%f59, %f50, %f54, %f58;
	fma.rn.f32 	%f60, %f52, %f56, %f59;
	fma.rn.f32 	%f61, %f53, %f57, %f60;
	add.f32 	%f62, %f49, %f61;
	add.s32 	%r50, %r49, %r4;
	mul.wide.u32 	%rd30, %r60, 16;
	add.s64 	%rd31, %rd2, %rd30;
	ld.global.v4.f32 	{%f63, %f64, %f65, %f66}, [%rd31];
	add.s64 	%rd32, %rd3, %rd30;
	ld.global.v4.f32 	{%f67, %f68, %f69, %f70}, [%rd32];
	mul.f32 	%f71, %f64, %f68;
	fma.rn.f32 	%f72, %f63, %f67, %f71;
	fma.rn.f32 	%f73, %f65, %f69, %f72;
	fma.rn.f32 	%f74, %f66, %f70, %f73;
	add.f32 	%f110, %f62, %f74;
	add.s32 	%r58, %r50, %r4;
	add.s32 	%r61, %r61, %r13;
	add.s32 	%r60, %r60, %r13;
	add.s32 	%r59, %r59, %r13;
	setp.lt.s32 	%p7, %r58, %r3;
	@%p7 bra 	$L__BB0_7;
$L__BB0_8:
	shl.b32 	%r51, %r1, 2;
	mov.u32 	%r52, sdata;
	add.s32 	%r24, %r52, %r51;
	st.shared.f32 	[%r24], %f110;
	bar.sync 	0;
	setp.gt.u32 	%p8, %r1, 255;
	@%p8 bra 	$L__BB0_10;
	ld.shared.f32 	%f75, [%r24+1024];
	ld.shared.f32 	%f76, [%r24];
	add.f32 	%f77, %f75, %f76;
	st.shared.f32 	[%r24], %f77;
$L__BB0_10:
	bar.sync 	0;
	setp.gt.u32 	%p9, %r1, 127;
	@%p9 bra 	$L__BB0_12;
	ld.shared.f32 	%f78, [%r24+512];
	ld.shared.f32 	%f79, [%r24];
	add.f32 	%f80, %f78, %f79;
	st.shared.f32 	[%r24], %f80;
$L__BB0_12:
	bar.sync 	0;
	setp.gt.u32 	%p10, %r1, 63;
	@%p10 bra 	$L__BB0_14;
	ld.shared.f32 	%f81, [%r24+256];
	ld.shared.f32 	%f82, [%r24];
	add.f32 	%f83, %f81, %f82;
	st.shared.f32 	[%r24], %f83;
$L__BB0_14:
	bar.sync 	0;
	mov.u32 	%r63, %ntid.x;
	setp.lt.u32 	%p11, %r63, 66;
	@%p11 bra 	$L__BB0_18;
$L__BB0_15:
	shr.u32 	%r27, %r63, 1;
	setp.ge.u32 	%p12, %r1, %r27;
	@%p12 bra 	$L__BB0_17;
	shl.b32 	%r53, %r27, 2;
	add.s32 	%r54, %r24, %r53;
	ld.shared.f32 	%f84, [%r54];
	ld.shared.f32 	%f85, [%r24];
	add.f32 	%f86, %f84, %f85;
	st.shared.f32 	[%r24], %f86;
$L__BB0_17:
	bar.sync 	0;
	setp.gt.u32 	%p13, %r63, 131;
	mov.u32 	%r63, %r27;
	@%p13 bra 	$L__BB0_15;
$L__BB0_18:
	setp.gt.u32 	%p14, %r1, 31;
	@%p14 bra 	$L__BB0_23;
	ld.volatile.shared.f32 	%f87, [%r24+128];
	ld.volatile.shared.f32 	%f88, [%r24];
	add.f32 	%f89, %f87, %f88;
	st.volatile.shared.f32 	[%r24], %f89;
	ld.volatile.shared.f32 	%f90, [%r24+64];
	ld.volatile.shared.f32 	%f91, [%r24];
	add.f32 	%f92, %f90, %f91;
	st.volatile.shared.f32 	[%r24], %f92;
	ld.volatile.shared.f32 	%f93, [%r24+32];
	ld.volatile.shared.f32 	%f94, [%r24];
	add.f32 	%f95, %f93, %f94;
	st.volatile.shared.f32 	[%r24], %f95;
	ld.volatile.shared.f32 	%f96, [%r24+16];
	ld.volatile.shared.f32 	%f97, [%r24];
	add.f32 	%f98, %f96, %f97;
	st.volatile.shared.f32 	[%r24], %f98;
	ld.volatile.shared.f32 	%f99, [%r24+8];
	ld.volatile.shared.f32 	%f100, [%r24];
	add.f32 	%f101, %f99, %f100;
	st.volatile.shared.f32 	[%r24], %f101;
	ld.volatile.shared.f32 	%f102, [%r24+4];
	ld.volatile.shared.f32 	%f103, [%r24];
	add.f32 	%f104, %f102, %f103;
	st.volatile.shared.f32 	[%r24], %f104;
	setp.ne.s32 	%p15, %r1, 0;
	@%p15 bra 	$L__BB0_23;
	ld.shared.f32 	%f105, [sdata];
	add.s64 	%rd34, %rd1, %rd15;
	st.global.f32 	[%rd34], %f105;
	bra.uni 	$L__BB0_23;
$L__BB0_21:
	setp.ne.s32 	%p16, %r1, 0;
	@%p16 bra 	$L__BB0_23;
	add.s64 	%rd36, %rd1, %rd15;
	mov.b32 	%r55, -971227136;
	st.global.u32 	[%rd36], %r55;
$L__BB0_23:
	ret;

}


// ===== COMPILED SASS (sm_100) =====

	.target	sm_100

	.elftype	@"ET_EXEC"


//--------------------- .note.nv.tkinfo           --------------------------
	.section	.note.nv.tkinfo,"",@"SHT_NOTE"
	.sectionflags	@"SHF_NOTE_NV_TKINFO"
	.tkinfo
        /*0018*/ 	.word	0x00000002
        /*0030*/ 	.string	""
        /*0030*/ 	.string	"ptxas"
        /*0030*/ 	.string	"Cuda compilation tools, release 13.0, V13.0.88"
        /*0030*/ 	.string	"Build cuda_13.0.r13.0/compiler.36424714_0"
        /*0030*/ 	.string	"-arch sm_100 -m 64 "



//--------------------- .note.nv.cuinfo           --------------------------
	.section	.note.nv.cuinfo,"",@"SHT_NOTE"
	.sectionflags	@"SHF_NOTE_NV_CUINFO"
        /*0018*/ 	.short	0x0002
        /*001a*/ 	.short	0x0064
        /*001c*/ 	.short	0x0082
	.zero		2


//--------------------- .nv.info                  --------------------------
	.section	.nv.info,"",@"SHT_CUDA_INFO"
	.align	4


	//----- nvinfo : EIATTR_REGCOUNT
	.align		4
        /*0000*/ 	.byte	0x04, 0x2f
        /*0002*/ 	.short	(.L_1 - .L_0)
	.align		4
.L_0:
        /*0004*/ 	.word	index@(kernel)
        /*0008*/ 	.word	0x00000020


	//----- nvinfo : EIATTR_FRAME_SIZE
	.align		4
.L_1:
        /*000c*/ 	.byte	0x04, 0x11
        /*000e*/ 	.short	(.L_3 - .L_2)
	.align		4
.L_2:
        /*0010*/ 	.word	index@(kernel)
        /*0014*/ 	.word	0x00000000


	//----- nvinfo : EIATTR_MIN_STACK_SIZE
	.align		4
.L_3:
        /*0018*/ 	.byte	0x04, 0x12
        /*001a*/ 	.short	(.L_5 - .L_4)
	.align		4
.L_4:
        /*001c*/ 	.word	index@(kernel)
        /*0020*/ 	.word	0x00000000
.L_5:


//--------------------- .nv.compat                --------------------------
	.section	.nv.compat,"",@"SHT_CUDA_COMPAT_INFO"
	.align	4
        /*0000*/ 	.byte	0x02, 0x09, 0x00, 0x00, 0x02, 0x02, 0x01, 0x00, 0x02, 0x05, 0x05, 0x00, 0x03, 0x07, 0x01, 0x01
        /*0010*/ 	.byte	0x02, 0x03, 0x00, 0x00, 0x02, 0x06, 0x01, 0x00, 0x04, 0x0b, 0x08, 0x00, 0x09, 0x00, 0x00, 0x00
        /*0020*/ 	.byte	0x00, 0x00, 0x00, 0x00


//--------------------- .nv.info.kernel           --------------------------
	.section	.nv.info.kernel,"",@"SHT_CUDA_INFO"
	.sectionflags	@""
	.align	4


	//----- nvinfo : EIATTR_CUDA_API_VERSION
	.align		4
        /*0000*/ 	.byte	0x04, 0x37
        /*0002*/ 	.short	(.L_7 - .L_6)
.L_6:
        /*0004*/ 	.word	0x00000082


	//----- nvinfo : EIATTR_KPARAM_INFO
	.align		4
.L_7:
        /*0008*/ 	.byte	0x04, 0x17
        /*000a*/ 	.short	(.L_9 - .L_8)
.L_8:
        /*000c*/ 	.word	0x00000000
        /*0010*/ 	.short	0x0006
        /*0012*/ 	.short	0x0028
        /*0014*/ 	.byte	0x00, 0xf5, 0x21, 0x00


	//----- nvinfo : EIATTR_KPARAM_INFO
	.align		4
.L_9:
        /*0018*/ 	.byte	0x04, 0x17
        /*001a*/ 	.short	(.L_11 - .L_10)
.L_10:
        /*001c*/ 	.word	0x00000000
        /*0020*/ 	.short	0x0005
        /*0022*/ 	.short	0x0020
        /*0024*/ 	.byte	0x00, 0xf5, 0x21, 0x00


	//----- nvinfo : EIATTR_KPARAM_INFO
	.align		4
.L_11:
        /*0028*/ 	.byte	0x04, 0x17
        /*002a*/ 	.short	(.L_13 - .L_12)
.L_12:
        /*002c*/ 	.word	0x00000000
        /*0030*/ 	.short	0x0004
        /*0032*/ 	.short	0x0018
        /*0034*/ 	.byte	0x00, 0xf5, 0x21, 0x00


	//----- nvinfo : EIATTR_KPARAM_INFO
	.align		4
.L_13:
        /*0038*/ 	.byte	0x04, 0x17
        /*003a*/ 	.short	(.L_15 - .L_14)
.L_14:
        /*003c*/ 	.word	0x00000000
        /*0040*/ 	.short	0x0003
        /*0042*/ 	.short	0x0010
        /*0044*/ 	.byte	0x00, 0xf5, 0x21, 0x00


	//----- nvinfo : EIATTR_KPARAM_INFO
	.align		4
.L_15:
        /*0048*/ 	.byte	0x04, 0x17
        /*004a*/ 	.short	(.L_17 - .L_16)
.L_16:
        /*004c*/ 	.word	0x00000000
        /*0050*/ 	.short	0x0002
        /*0052*/ 	.short	0x0008
        /*0054*/ 	.byte	0x00, 0xf5, 0x21, 0x00


	//----- nvinfo : EIATTR_KPARAM_INFO
	.align		4
.L_17:
        /*0058*/ 	.byte	0x04, 0x17
        /*005a*/ 	.short	(.L_19 - .L_18)
.L_18:
        /*005c*/ 	.word	0x00000000
        /*0060*/ 	.short	0x0001
        /*0062*/ 	.short	0x0004
        /*0064*/ 	.byte	0x00, 0xf0, 0x11, 0x00


	//----- nvinfo : EIATTR_KPARAM_INFO
	.align		4
.L_19:
        /*0068*/ 	.byte	0x04, 0x17
        /*006a*/ 	.short	(.L_21 - .L_20)
.L_20:
        /*006c*/ 	.word	0x00000000
        /*0070*/ 	.short	0x0000
        /*0072*/ 	.short	0x0000
        /*0074*/ 	.byte	0x00, 0xf0, 0x11, 0x00


	//----- nvinfo : EIATTR_SPARSE_MMA_MASK
	.align		4
.L_21:
        /*0078*/ 	.byte	0x03, 0x50
        /*007a*/ 	.short	0x0000


	//----- nvinfo : EIATTR_MAXREG_COUNT
	.align		4
        /*007c*/ 	.byte	0x03, 0x1b
        /*007e*/ 	.short	0x00ff


	//----- nvinfo : EIATTR_NUM_BARRIERS
	.align		4
        /*0080*/ 	.byte	0x02, 0x4c
        /*0082*/ 	.byte	0x01
	.zero		1


	//----- nvinfo : EIATTR_MERCURY_ISA_VERSION
	.align		4
        /*0084*/ 	.byte	0x03, 0x5f
        /*0086*/ 	.short	0x0101


	//----- nvinfo : EIATTR_VRC_CTA_INIT_COUNT
	.align		4
        /*0088*/ 	.byte	0x02, 0x4a
	.zero		1
	.zero		1


	//----- nvinfo : EIATTR_EXIT_INSTR_OFFSETS
	.align		4
        /*008c*/ 	.byte	0x04, 0x1c
        /*008e*/ 	.short	(.L_23 - .L_22)


	//   ....[0]....
.L_22:
        /*0090*/ 	.word	0x00000a80


	//   ....[1]....
        /*0094*/ 	.word	0x00000c20


	//   ....[2]....
        /*0098*/ 	.word	0x00000ca0


	//   ....[3]....
        /*009c*/ 	.word	0x00000cc0


	//   ....[4]....
        /*00a0*/ 	.word	0x00000d10


	//----- nvinfo : EIATTR_CRS_STACK_SIZE
	.align		4
.L_23:
        /*00a4*/ 	.byte	0x04, 0x1e
        /*00a6*/ 	.short	(.L_25 - .L_24)
.L_24:
        /*00a8*/ 	.word	0x00000000


	//----- nvinfo : EIATTR_CBANK_PARAM_SIZE
	.align		4
.L_25:
        /*00ac*/ 	.byte	0x03, 0x19
        /*00ae*/ 	.short	0x0030


	//----- nvinfo : EIATTR_PARAM_CBANK
	.align		4
        /*00b0*/ 	.byte	0x04, 0x0a
        /*00b2*/ 	.short	(.L_27 - .L_26)
	.align		4
.L_26:
        /*00b4*/ 	.word	index@(.nv.constant0.kernel)
        /*00b8*/ 	.short	0x0380
        /*00ba*/ 	.short	0x0030


	//----- nvinfo : EIATTR_SW_WAR
	.align		4
.L_27:
        /*00bc*/ 	.byte	0x04, 0x36
        /*00be*/ 	.short	(.L_29 - .L_28)
.L_28:
        /*00c0*/ 	.word	0x00000008
.L_29:


//--------------------- .nv.callgraph             --------------------------
	.section	.nv.callgraph,"",@"SHT_CUDA_CALLGRAPH"
	.align	4
	.sectionentsize	8
	.align		4
        /*0000*/ 	.word	0x00000000
	.align		4
        /*0004*/ 	.word	0xffffffff
	.align		4
        /*0008*/ 	.word	0x00000000
	.align		4
        /*000c*/ 	.word	0xfffffffe
	.align		4
        /*0010*/ 	.word	0x00000000
	.align		4
        /*0014*/ 	.word	0xfffffffd
	.align		4
        /*0018*/ 	.word	0x00000000
	.align		4
        /*001c*/ 	.word	0xfffffffc


//--------------------- .text.kernel              --------------------------
	.section	.text.kernel,"ax",@progbits
	.align	128
        .global         kernel
        .type           kernel,@function
        .size           kernel,(.L_x_10 - kernel)
        .other          kernel,@"STO_CUDA_ENTRY STV_DEFAULT"
kernel:
.text.kernel:
[----:B------:R-:W-:Y:S01]  /*0000*/  LDC R1, c[0x0][0x37c] ;  /* 0x0000df00ff017b82 */ /* 0x000fe20000000800 */
[----:B------:R-:W0:Y:S07]  /*0010*/  S2R R7, SR_CTAID.Y ;  /* 0x0000000000077919 */ /* 0x000e2e0000002600 */
[----:B------:R-:W1:Y:S01]  /*0020*/  LDC.64 R2, c[0x0][0x3a0] ;  /* 0x0000e800ff027b82 */ /* 0x000e620000000a00 */
[----:B------:R-:W2:Y:S01]  /*0030*/  LDCU.64 UR6, c[0x0][0x358] ;  /* 0x00006b00ff0677ac */ /* 0x000ea20008000a00 */
[----:B------:R-:W0:Y:S01]  /*0040*/  S2R R0, SR_CTAID.X ;  /* 0x0000000000007919 */ /* 0x000e220000002500 */
[----:B------:R-:W3:Y:S05]  /*0050*/  LDCU UR5, c[0x0][0x380] ;  /* 0x00007000ff0577ac */ /* 0x000eea0008000800 */
[----:B------:R-:W4:Y:S08]  /*0060*/  LDC.64 R28, c[0x0][0x388] ;  /* 0x0000e200ff1c7b82 */ /* 0x000f300000000a00 */
[----:B------:R-:W5:Y:S01]  /*0070*/  LDC.64 R26, c[0x0][0x398] ;  /* 0x0000e600ff1a7b82 */ /* 0x000f620000000a00 */
[----:B0-----:R-:W-:-:S05]  /*0080*/  LEA R21, R7, R0, 0x6 ;  /* 0x0000000007157211 */ /* 0x001fca00078e30ff */
[----:B-1----:R-:W-:-:S06]  /*0090*/  IMAD.WIDE.U32 R2, R21, 0x4, R2 ;  /* 0x0000000415027825 */ /* 0x002fcc00078e0002 */
[----:B--2---:R-:W2:Y:S01]  /*00a0*/  LDG.E R2, desc[UR6][R2.64] ;  /* 0x0000000602027981 */ /* 0x004ea2000c1e1900 */
[----:B---3--:R-:W-:Y:S01]  /*00b0*/  IMAD R7, R7, UR5, RZ ;  /* 0x0000000507077c24 */ /* 0x008fe2000f8e02ff */
[----:B------:R-:W0:Y:S03]  /*00c0*/  S2R R0, SR_TID.X ;  /* 0x0000000000007919 */ /* 0x000e260000002100 */
[----:B-----5:R-:W-:Y:S01]  /*00d0*/  IMAD.WIDE R26, R7, 0x4, R26 ;  /* 0x00000004071a7825 */ /* 0x020fe200078e021a */
[----:B--2---:R-:W-:-:S03]  /*00e0*/  ISETP.NE.AND P0, PT, R2, -0x1, PT ;  /* 0xffffffff0200780c */ /* 0x004fc60003f05270 */
[----:B------:R-:W-:-:S04]  /*00f0*/  IMAD R5, R2, UR5, RZ ;  /* 0x0000000502057c24 */ /* 0x000fc8000f8e02ff */
[----:B----4-:R-:W-:-:S06]  /*0100*/  IMAD.WIDE R28, R5, 0x4, R28 ;  /* 0x00000004051c7825 */ /* 0x010fcc00078e021c */
[----:B0-----:R-:W-:Y:S05]  /*0110*/  @!P0 BRA `(.L_x_0) ;  /* 0x0000000800e48947 */ /* 0x001fea0003800000 */
[----:B------:R-:W-:Y:S01]  /*0120*/  USHF.R.S32.HI UR4, URZ, 0x1f, UR5 ;  /* 0x0000001fff047899 */ /* 0x000fe20008011405 */
[----:B------:R-:W-:Y:S01]  /*0130*/  BSSY.RECONVERGENT B0, `(.L_x_1) ;  /* 0x000006c000007945 */ /* 0x000fe20003800200 */
[----:B------:R-:W-:Y:S02]  /*0140*/  HFMA2 R23, -RZ, RZ, 0, 0 ;  /* 0x00000000ff177431 */ /* 0x000fe400000001ff */
[----:B------:R-:W-:-:S04]  /*0150*/  ULEA.HI UR4, UR4, UR5, URZ, 0x2 ;  /* 0x0000000504047291 */ /* 0x000fc8000f8f10ff */
[----:B------:R-:W-:-:S06]  /*0160*/  USHF.R.S32.HI UR4, URZ, 0x2, UR4 ;  /* 0x00000002ff047899 */ /* 0x000fcc0008011404 */
[----:B------:R-:W-:-:S13]  /*0170*/  ISETP.GE.AND P0, PT, R0, UR4, PT ;  /* 0x0000000400007c0c */ /* 0x000fda000bf06270 */
[----:B------:R-:W-:Y:S05]  /*0180*/  @P0 BRA `(.L_x_2) ;  /* 0x0000000400980947 */ /* 0x000fea0003800000 */
[----:B------:R-:W0:Y:S01]  /*0190*/  LDC R3, c[0x0][0x360] ;  /* 0x0000d800ff037b82 */ /* 0x000e220000000800 */
[----:B------:R-:W-:Y:S01]  /*01a0*/  BSSY.RECONVERGENT B1, `(.L_x_3) ;  /* 0x0000035000017945 */ /* 0x000fe20003800200 */
[----:B------:R-:W-:Y:S02]  /*01b0*/  MOV R23, RZ ;  /* 0x000000ff00177202 */ /* 0x000fe40000000f00 */
[----:B------:R-:W-:Y:S01]  /*01c0*/  MOV R24, R0 ;  /* 0x0000000000187202 */ /* 0x000fe20000000f00 */
[----:B0-----:R-:W0:Y:S01]  /*01d0*/  I2F.U32.RP R8, R3 ;  /* 0x0000000300087306 */ /* 0x001e220000209000 */
[----:B------:R-:W-:Y:S02]  /*01e0*/  IADD3 R2, PT, PT, R0, R3, RZ ;  /* 0x0000000300027210 */ /* 0x000fe40007ffe0ff */
[----:B------:R-:W-:Y:S02]  /*01f0*/  ISETP.NE.U32.AND P2, PT, R3, RZ, PT ;  /* 0x000000ff0300720c */ /* 0x000fe40003f45070 */
[----:B------:R-:W-:-:S02]  /*0200*/  ISETP.GE.U32.AND P0, PT, R2, UR4, PT ;  /* 0x0000000402007c0c */ /* 0x000fc4000bf06070 */
[----:B------:R-:W-:Y:S01]  /*0210*/  VIMNMX.U32 R7, PT, PT, R2, UR4, !PT ;  /* 0x0000000402077c48 */ /* 0x000fe2000ffe0000 */
[----:B0-----:R-:W0:Y:S02]  /*0220*/  MUFU.RCP R8, R8 ;  /* 0x0000000800087308 */ /* 0x001e240000001000 */
[----:B0-----:R-:W-:-:S06]  /*0230*/  IADD3 R4, PT, PT, R8, 0xffffffe, RZ ;  /* 0x0ffffffe08047810 */ /* 0x001fcc0007ffe0ff */
[----:B------:R0:W1:Y:S02]  /*0240*/  F2I.FTZ.U32.TRUNC.NTZ R5, R4 ;  /* 0x0000000400057305 */ /* 0x000064000021f000 */
[----:B0-----:R-:W-:Y:S02]  /*0250*/  MOV R4, RZ ;  /* 0x000000ff00047202 */ /* 0x001fe40000000f00 */
[----:B-1----:R-:W-:-:S05]  /*0260*/  IADD3 R6, PT, PT, RZ, -R5, RZ ;  /* 0x80000005ff067210 */ /* 0x002fca0007ffe0ff */
[----:B------:R-:W-:Y:S01]  /*0270*/  IMAD R9, R6, R3, RZ ;  /* 0x0000000306097224 */ /* 0x000fe200078e02ff */
[----:B------:R-:W-:-:S03]  /*0280*/  SEL R6, RZ, 0x1, P0 ;  /* 0x00000001ff067807 */ /* 0x000fc60000000000 */
[----:B------:R-:W-:Y:S01]  /*0290*/  IMAD.HI.U32 R5, R5, R9, R4 ;  /* 0x0000000905057227 */ /* 0x000fe200078e0004 */
[----:B------:R-:W-:-:S05]  /*02a0*/  IADD3 R2, PT, PT, R7, -R2, -R6 ;  /* 0x8000000207027210 */ /* 0x000fca0007ffe806 */
[----:B------:R-:W-:-:S05]  /*02b0*/  IMAD.HI.U32 R5, R5, R2, RZ ;  /* 0x0000000205057227 */ /* 0x000fca00078e00ff */
[----:B------:R-:W-:-:S05]  /*02c0*/  IADD3 R4, PT, PT, -R5, RZ, RZ ;  /* 0x000000ff05047210 */ /* 0x000fca0007ffe1ff */
[----:B------:R-:W-:-:S05]  /*02d0*/  IMAD R2, R3, R4, R2 ;  /* 0x0000000403027224 */ /* 0x000fca00078e0202 */
[----:B------:R-:W-:-:S13]  /*02e0*/  ISETP.GE.U32.AND P0, PT, R2, R3, PT ;  /* 0x000000030200720c */ /* 0x000fda0003f06070 */
[-C--:B------:R-:W-:Y:S02]  /*02f0*/  @P0 IADD3 R2, PT, PT, R2, -R3.reuse, RZ ;  /* 0x8000000302020210 */ /* 0x080fe40007ffe0ff */
[----:B------:R-:W-:Y:S02]  /*0300*/  @P0 IADD3 R5, PT, PT, R5, 0x1, RZ ;  /* 0x0000000105050810 */ /* 0x000fe40007ffe0ff */
[----:B------:R-:W-:-:S13]  /*0310*/  ISETP.GE.U32.AND P1, PT, R2, R3, PT ;  /* 0x000000030200720c */ /* 0x000fda0003f26070 */
[----:B------:R-:W-:Y:S02]  /*0320*/  @P1 IADD3 R5, PT, PT, R5, 0x1, RZ ;  /* 0x0000000105051810 */ /* 0x000fe40007ffe0ff */
[----:B------:R-:W-:-:S04]  /*0330*/  @!P2 LOP3.LUT R5, RZ, R3, RZ, 0x33, !PT ;  /* 0x00000003ff05a212 */ /* 0x000fc800078e33ff */
[----:B------:R-:W-:-:S04]  /*0340*/  IADD3 R5, PT, PT, R6, R5, RZ ;  /* 0x0000000506057210 */ /* 0x000fc80007ffe0ff */
[C---:B------:R-:W-:Y:S02]  /*0350*/  LOP3.LUT R2, R5.reuse, 0x3, RZ, 0xc0, !PT ;  /* 0x0000000305027812 */ /* 0x040fe400078ec0ff */
[----:B------:R-:W-:Y:S02]  /*0360*/  ISETP.GE.U32.AND P0, PT, R5, 0x3, PT ;  /* 0x000000030500780c */ /* 0x000fe40003f06070 */
[----:B------:R-:W-:-:S13]  /*0370*/  ISETP.NE.AND P1, PT, R2, 0x3, PT ;  /* 0x000000030200780c */ /* 0x000fda0003f25270 */
[----:B------:R-:W-:Y:S05]  /*0380*/  @!P1 BRA `(.L_x_4) ;  /* 0x0000000000589947 */ /* 0x000fea0003800000 */
[----:B------:R-:W-:Y:S01]  /*0390*/  IADD3 R5, PT, PT, R5, 0x1, RZ ;  /* 0x0000000105057810 */ /* 0x000fe20007ffe0ff */
[----:B------:R-:W-:Y:S01]  /*03a0*/  IMAD.WIDE.U32 R12, R0, 0x10, RZ ;  /* 0x00000010000c7825 */ /* 0x000fe200078e00ff */
[----:B------:R-:W-:Y:S02]  /*03b0*/  MOV R23, RZ ;  /* 0x000000ff00177202 */ /* 0x000fe40000000f00 */
[----:B------:R-:W-:Y:S02]  /*03c0*/  LOP3.LUT R5, R5, 0x3, RZ, 0xc0, !PT ;  /* 0x0000000305057812 */ /* 0x000fe400078ec0ff */
[----:B------:R-:W-:Y:S02]  /*03d0*/  MOV R24, R0 ;  /* 0x0000000000187202 */ /* 0x000fe40000000f00 */
[----:B------:R-:W-:-:S07]  /*03e0*/  IADD3 R2, PT, PT, -R5, RZ, RZ ;  /* 0x000000ff05027210 */ /* 0x000fce0007ffe1ff */
.L_x_5:
[-C--:B------:R-:W-:Y:S02]  /*03f0*/  IADD3 R4, P1, PT, R28, R12.reuse, RZ ;  /* 0x0000000c1c047210 */ /* 0x080fe40007f3e0ff */
[----:B------:R-:W-:Y:S02]  /*0400*/  IADD3 R8, P2, PT, R26, R12, RZ ;  /* 0x0000000c1a087210 */ /* 0x000fe40007f5e0ff */
[-C--:B------:R-:W-:Y:S02]  /*0410*/  IADD3.X R5, PT, PT, R29, R13.reuse, RZ, P1, !PT ;  /* 0x0000000d1d057210 */ /* 0x080fe40000ffe4ff */
[----:B------:R-:W-:-:S04]  /*0420*/  IADD3.X R9, PT, PT, R27, R13, RZ, P2, !PT ;  /* 0x0000000d1b097210 */ /* 0x000fc800017fe4ff */
[----:B------:R-:W2:Y:S04]  /*0430*/  LDG.E.128 R4, desc[UR6][R4.64] ;  /* 0x0000000604047981 */ /* 0x000ea8000c1e1d00 */
[----:B------:R-:W2:Y:S01]  /*0440*/  LDG.E.128 R8, desc[UR6][R8.64] ;  /* 0x0000000608087981 */ /* 0x000ea2000c1e1d00 */
[----:B------:R-:W-:Y:S01]  /*0450*/  IADD3 R2, PT, PT, R2, 0x1, RZ ;  /* 0x0000000102027810 */ /* 0x000fe20007ffe0ff */
[C---:B------:R-:W-:Y:S01]  /*0460*/  IMAD.WIDE.U32 R12, R3.reuse, 0x10, R12 ;  /* 0x00000010030c7825 */ /* 0x040fe200078e000c */
[----:B------:R-:W-:Y:S02]  /*0470*/  IADD3 R24, PT, PT, R3, R24, RZ ;  /* 0x0000001803187210 */ /* 0x000fe40007ffe0ff */
[----:B------:R-:W-:Y:S01]  /*0480*/  ISETP.NE.AND P1, PT, R2, RZ, PT ;  /* 0x000000ff0200720c */ /* 0x000fe20003f25270 */
[----:B--2---:R-:W-:-:S04]  /*0490*/  FMUL R15, R5, R9 ;  /* 0x00000009050f7220 */ /* 0x004fc80000400000 */
[----:B------:R-:W-:-:S04]  /*04a0*/  FFMA R15, R4, R8, R15 ;  /* 0x00000008040f7223 */ /* 0x000fc8000000000f */
[----:B------:R-:W-:-:S04]  /*04b0*/  FFMA R6, R6, R10, R15 ;  /* 0x0000000a06067223 */ /* 0x000fc8000000000f */
[----:B------:R-:W-:-:S04]  /*04c0*/  FFMA R6, R7, R11, R6 ;  /* 0x0000000b07067223 */ /* 0x000fc80000000006 */
[----:B------:R-:W-:Y:S01]  /*04d0*/  FADD R23, R6, R23 ;  /* 0x0000001706177221 */ /* 0x000fe20000000000 */
[----:B------:R-:W-:Y:S06]  /*04e0*/  @P1 BRA `(.L_x_5) ;  /* 0xfffffffc00c01947 */ /* 0x000fec000383ffff */
.L_x_4:
[----:B------:R-:W-:Y:S05]  /*04f0*/  BSYNC.RECONVERGENT B1 ;  /* 0x0000000000017941 */ /* 0x000fea0003800200 */
.L_x_3:
[----:B------:R-:W-:Y:S05]  /*0500*/  @!P0 BRA `(.L_x_2) ;  /* 0x0000000000b88947 */ /* 0x000fea0003800000 */
[C---:B------:R-:W-:Y:S01]  /*0510*/  LEA R22, R3.reuse, R24, 0x1 ;  /* 0x0000001803167211 */ /* 0x040fe200078e08ff */
[----:B------:R-:W-:Y:S01]  /*0520*/  IMAD R20, R3, 0x3, R24 ;  /* 0x0000000303147824 */ /* 0x000fe200078e0218 */
[----:B------:R-:W-:-:S07]  /*0530*/  IADD3 R2, PT, PT, R24, R3, RZ ;  /* 0x0000000318027210 */ /* 0x000fce0007ffe0ff */
.L_x_6:
[----:B------:R-:W-:-:S04]  /*0540*/  IMAD.WIDE.U32 R4, R24, 0x10, R28 ;  /* 0x0000001018047825 */ /* 0x000fc800078e001c */
[----:B------:R-:W-:Y:S02]  /*0550*/  IMAD.WIDE.U32 R8, R24, 0x10, R26 ;  /* 0x0000001018087825 */ /* 0x000fe400078e001a */
[----:B------:R-:W2:Y:S02]  /*0560*/  LDG.E.128 R4, desc[UR6][R4.64] ;  /* 0x0000000604047981 */ /* 0x000ea4000c1e1d00 */
[C---:B------:R-:W-:Y:S02]  /*0570*/  IMAD.WIDE.U32 R12, R2.reuse, 0x10, R28 ;  /* 0x00000010020c7825 */ /* 0x040fe400078e001c */
[----:B------:R-:W2:Y:S02]  /*0580*/  LDG.E.128 R8, desc[UR6][R8.64] ;  /* 0x0000000608087981 */ /* 0x000ea4000c1e1d00 */
[----:B------:R-:W-:Y:S02]  /*0590*/  IMAD.WIDE.U32 R16, R2, 0x10, R26 ;  /* 0x0000001002107825 */ /* 0x000fe400078e001a */
[----:B------:R-:W3:Y:S04]  /*05a0*/  LDG.E.128 R12, desc[UR6][R12.64] ;  /* 0x000000060c0c7981 */ /* 0x000ee8000c1e1d00 */
[----:B------:R-:W3:Y:S01]  /*05b0*/  LDG.E.128 R16, desc[UR6][R16.64] ;  /* 0x0000000610107981 */ /* 0x000ee2000c1e1d00 */
[----:B--2---:R-:W-:-:S04]  /*05c0*/  FMUL R25, R5, R9 ;  /* 0x0000000905197220 */ /* 0x004fc80000400000 */
[----:B------:R-:W-:Y:S01]  /*05d0*/  FFMA R25, R4, R8, R25 ;  /* 0x0000000804197223 */ /* 0x000fe20000000019 */
[----:B---3--:R-:W-:-:S03]  /*05e0*/  FMUL R13, R13, R17 ;  /* 0x000000110d0d7220 */ /* 0x008fc60000400000 */
[----:B------:R-:W-:Y:S01]  /*05f0*/  FFMA R6, R6, R10, R25 ;  /* 0x0000000a06067223 */ /* 0x000fe20000000019 */
[----:B------:R-:W-:-:S04]  /*0600*/  IMAD.WIDE.U32 R4, R22, 0x10, R28 ;  /* 0x0000001016047825 */ /* 0x000fc800078e001c */
[----:B------:R-:W-:Y:S01]  /*0610*/  FFMA R25, R12, R16, R13 ;  /* 0x000000100c197223 */ /* 0x000fe2000000000d */
[----:B------:R-:W-:Y:S01]  /*0620*/  FFMA R6, R7, R11, R6 ;  /* 0x0000000b07067223 */ /* 0x000fe20000000006 */
[----:B------:R-:W-:-:S04]  /*0630*/  IMAD.WIDE.U32 R8, R22, 0x10, R26 ;  /* 0x0000001016087825 */ /* 0x000fc800078e001a */
[----:B------:R-:W-:Y:S01]  /*0640*/  FFMA R14, R14, R18, R25 ;  /* 0x000000120e0e7223 */ /* 0x000fe20000000019 */
[----:B------:R-:W-:Y:S01]  /*0650*/  FADD R23, R6, R23 ;  /* 0x0000001706177221 */ /* 0x000fe20000000000 */
[C---:B------:R-:W-:Y:S01]  /*0660*/  IMAD.WIDE.U32 R12, R20.reuse, 0x10, R28 ;  /* 0x00000010140c7825 */ /* 0x040fe200078e001c */
[----:B------:R-:W2:Y:S03]  /*0670*/  LDG.E.128 R4, desc[UR6][R4.64] ;  /* 0x0000000604047981 */ /* 0x000ea6000c1e1d00 */
[----:B------:R-:W-:Y:S01]  /*0680*/  IMAD.WIDE.U32 R16, R20, 0x10, R26 ;  /* 0x0000001014107825 */ /* 0x000fe200078e001a */
[----:B------:R-:W2:Y:S03]  /*0690*/  LDG.E.128 R8, desc[UR6][R8.64] ;  /* 0x0000000608087981 */ /* 0x000ea6000c1e1d00 */
[----:B------:R-:W-:-:S02]  /*06a0*/  FFMA R25, R15, R19, R14 ;  /* 0x000000130f197223 */ /* 0x000fc4000000000e */
[----:B------:R-:W3:Y:S04]  /*06b0*/  LDG.E.128 R12, desc[UR6][R12.64] ;  /* 0x000000060c0c7981 */ /* 0x000ee8000c1e1d00 */
[----:B------:R-:W3:Y:S01]  /*06c0*/  LDG.E.128 R16, desc[UR6][R16.64] ;  /* 0x0000000610107981 */ /* 0x000ee2000c1e1d00 */
[----:B------:R-:W-:-:S04]  /*06d0*/  IADD3 R24, PT, PT, R3, R24, R3 ;  /* 0x0000001803187210 */ /* 0x000fc80007ffe003 */
[----:B------:R-:W-:-:S04]  /*06e0*/  IADD3 R24, PT, PT, R3, R24, R3 ;  /* 0x0000001803187210 */ /* 0x000fc80007ffe003 */
[----:B------:R-:W-:Y:S01]  /*06f0*/  ISETP.GE.AND P0, PT, R24, UR4, PT ;  /* 0x0000000418007c0c */ /* 0x000fe2000bf06270 */
[----:B------:R-:W-:Y:S01]  /*0700*/  FADD R23, R23, R25 ;  /* 0x0000001917177221 */ /* 0x000fe20000000000 */
[C---:B------:R-:W-:Y:S02]  /*0710*/  LEA R22, R3.reuse, R22, 0x2 ;  /* 0x0000001603167211 */ /* 0x040fe400078e10ff */
[C---:B------:R-:W-:Y:S02]  /*0720*/  LEA R20, R3.reuse, R20, 0x2 ;  /* 0x0000001403147211 */ /* 0x040fe400078e10ff */
[----:B------:R-:W-:Y:S01]  /*0730*/  LEA R2, R3, R2, 0x2 ;  /* 0x0000000203027211 */ /* 0x000fe200078e10ff */
[----:B--2---:R-:W-:-:S04]  /*0740*/  FMUL R5, R5, R9 ;  /* 0x0000000905057220 */ /* 0x004fc80000400000 */
[----:B------:R-:W-:Y:S01]  /*0750*/  FFMA R5, R4, R8, R5 ;  /* 0x0000000804057223 */ /* 0x000fe20000000005 */
[----:B---3--:R-:W-:-:S03]  /*0760*/  FMUL R13, R13, R17 ;  /* 0x000000110d0d7220 */ /* 0x008fc60000400000 */
[----:B------:R-:W-:Y:S01]  /*0770*/  FFMA R6, R6, R10, R5 ;  /* 0x0000000a06067223 */ /* 0x000fe20000000005 */
[----:B------:R-:W-:-:S03]  /*0780*/  FFMA R13, R12, R16, R13 ;  /* 0x000000100c0d7223 */ /* 0x000fc6000000000d */
[----:B------:R-:W-:Y:S01]  /*0790*/  FFMA R6, R7, R11, R6 ;  /* 0x0000000b07067223 */ /* 0x000fe20000000006 */
[----:B------:R-:W-:-:S03]  /*07a0*/  FFMA R14, R14, R18, R13 ;  /* 0x000000120e0e7223 */ /* 0x000fc6000000000d */
[----:B------:R-:W-:Y:S01]  /*07b0*/  FADD R23, R23, R6 ;  /* 0x0000000617177221 */ /* 0x000fe20000000000 */
[----:B------:R-:W-:-:S04]  /*07c0*/  FFMA R14, R15, R19, R14 ;  /* 0x000000130f0e7223 */ /* 0x000fc8000000000e */
[----:B------:R-:W-:Y:S01]  /*07d0*/  FADD R23, R23, R14 ;  /* 0x0000000e17177221 */ /* 0x000fe20000000000 */
[----:B------:R-:W-:Y:S06]  /*07e0*/  @!P0 BRA `(.L_x_6) ;  /* 0xfffffffc00548947 */ /* 0x000fec000383ffff */
.L_x_2:
[----:B------:R-:W-:Y:S05]  /*07f0*/  BSYNC.RECONVERGENT B0 ;  /* 0x0000000000007941 */ /* 0x000fea0003800200 */
.L_x_1:
[----:B------:R-:W0:Y:S01]  /*0800*/  S2UR UR5, SR_CgaCtaId ;  /* 0x00000000000579c3 */ /* 0x000e220000008800 */
[----:B------:R-:W-:Y:S01]  /*0810*/  UMOV UR4, 0x400 ;  /* 0x0000040000047882 */ /* 0x000fe20000000000 */
[C---:B------:R-:W-:Y:S02]  /*0820*/  ISETP.GT.U32.AND P0, PT, R0.reuse, 0xff, PT ;  /* 0x000000ff0000780c */ /* 0x040fe40003f04070 */
[C---:B------:R-:W-:Y:S02]  /*0830*/  ISETP.GT.U32.AND P1, PT, R0.reuse, 0x7f, PT ;  /* 0x0000007f0000780c */ /* 0x040fe40003f24070 */
[----:B------:R-:W-:Y:S01]  /*0840*/  ISETP.GT.U32.AND P2, PT, R0, 0x3f, PT ;  /* 0x0000003f0000780c */ /* 0x000fe20003f44070 */
[----:B0-----:R-:W-:-:S06]  /*0850*/  ULEA UR4, UR5, UR4, 0x18 ;  /* 0x0000000405047291 */ /* 0x001fcc000f8ec0ff */
[----:B------:R-:W-:-:S05]  /*0860*/  LEA R2, R0, UR4, 0x2 ;  /* 0x0000000400027c11 */ /* 0x000fca000f8e10ff */
[----:B------:R-:W-:Y:S01]  /*0870*/  STS [R2], R23 ;  /* 0x0000001702007388 */ /* 0x000fe20000000800 */
[----:B------:R-:W0:Y:S01]  /*0880*/  LDCU UR4, c[0x0][0x360] ;  /* 0x00006c00ff0477ac */ /* 0x000e220008000800 */
[----:B------:R-:W-:Y:S01]  /*0890*/  BAR.SYNC.DEFER_BLOCKING 0x0 ;  /* 0x0000000000007b1d */ /* 0x000fe20000010000 */
[----:B0-----:R-:W-:-:S05]  /*08a0*/  UISETP.GE.U32.AND UP0, UPT, UR4, 0x42, UPT ;  /* 0x000000420400788c */ /* 0x001fca000bf06070 */
[----:B------:R-:W-:Y:S04]  /*08b0*/  @!P0 LDS R3, [R2+0x400] ;  /* 0x0004000002038984 */ /* 0x000fe80000000800 */
[----:B------:R-:W0:Y:S02]  /*08c0*/  @!P0 LDS R4, [R2] ;  /* 0x0000000002048984 */ /* 0x000e240000000800 */
[----:B0-----:R-:W-:-:S05]  /*08d0*/  @!P0 FADD R3, R3, R4 ;  /* 0x0000000403038221 */ /* 0x001fca0000000000 */
[----:B------:R-:W-:Y:S01]  /*08e0*/  @!P0 STS [R2], R3 ;  /* 0x0000000302008388 */ /* 0x000fe20000000800 */
[----:B------:R-:W-:Y:S01]  /*08f0*/  BAR.SYNC.DEFER_BLOCKING 0x0 ;  /* 0x0000000000007b1d */ /* 0x000fe20000010000 */
[----:B------:R-:W-:-:S05]  /*0900*/  ISETP.GT.U32.AND P0, PT, R0, 0x1f, PT ;  /* 0x0000001f0000780c */ /* 0x000fca0003f04070 */
[----:B------:R-:W-:Y:S04]  /*0910*/  @!P1 LDS R4, [R2+0x200] ;  /* 0x0002000002049984 */ /* 0x000fe80000000800 */
[----:B------:R-:W0:Y:S02]  /*0920*/  @!P1 LDS R5, [R2] ;  /* 0x0000000002059984 */ /* 0x000e240000000800 */
[----:B0-----:R-:W-:-:S05]  /*0930*/  @!P1 FADD R5, R4, R5 ;  /* 0x0000000504059221 */ /* 0x001fca0000000000 */
[----:B------:R-:W-:Y:S01]  /*0940*/  @!P1 STS [R2], R5 ;  /* 0x0000000502009388 */ /* 0x000fe20000000800 */
[----:B------:R-:W-:Y:S06]  /*0950*/  BAR.SYNC.DEFER_BLOCKING 0x0 ;  /* 0x0000000000007b1d */ /* 0x000fec0000010000 */
[----:B------:R-:W-:Y:S04]  /*0960*/  @!P2 LDS R4, [R2+0x100] ;  /* 0x000100000204a984 */ /* 0x000fe80000000800 */
[----:B------:R-:W0:Y:S02]  /*0970*/  @!P2 LDS R7, [R2] ;  /* 0x000000000207a984 */ /* 0x000e240000000800 */
[----:B0-----:R-:W-:-:S05]  /*0980*/  @!P2 FADD R7, R4, R7 ;  /* 0x000000070407a221 */ /* 0x001fca0000000000 */
[----:B------:R0:W-:Y:S01]  /*0990*/  @!P2 STS [R2], R7 ;  /* 0x000000070200a388 */ /* 0x0001e20000000800 */
[----:B------:R-:W-:Y:S06]  /*09a0*/  BAR.SYNC.DEFER_BLOCKING 0x0 ;  /* 0x0000000000007b1d */ /* 0x000fec0000010000 */
[----:B------:R-:W-:Y:S05]  /*09b0*/  BRA.U !UP0, `(.L_x_7) ;  /* 0x0000000108307547 */ /* 0x000fea000b800000 */
[----:B------:R-:W-:-:S07]  /*09c0*/  MOV R3, UR4 ;  /* 0x0000000400037c02 */ /* 0x000fce0008000f00 */
.L_x_8:
[----:B0-----:R-:W-:-:S04]  /*09d0*/  SHF.R.U32.HI R7, RZ, 0x1, R3 ;  /* 0x00000001ff077819 */ /* 0x001fc80000011603 */
[----:B------:R-:W-:-:S13]  /*09e0*/  ISETP.GE.U32.AND P1, PT, R0, R7, PT ;  /* 0x000000070000720c */ /* 0x000fda0003f26070 */
[----:B------:R-:W-:Y:S01]  /*09f0*/  @!P1 LEA R4, R7, R2, 0x2 ;  /* 0x0000000207049211 */ /* 0x000fe200078e10ff */
[----:B------:R-:W-:Y:S05]  /*0a00*/  @!P1 LDS R5, [R2] ;  /* 0x0000000002059984 */ /* 0x000fea0000000800 */
[----:B------:R-:W0:Y:S02]  /*0a10*/  @!P1 LDS R4, [R4] ;  /* 0x0000000004049984 */ /* 0x000e240000000800 */
[----:B0-----:R-:W-:-:S05]  /*0a20*/  @!P1 FADD R5, R4, R5 ;  /* 0x0000000504059221 */ /* 0x001fca0000000000 */
[----:B------:R1:W-:Y:S01]  /*0a30*/  @!P1 STS [R2], R5 ;  /* 0x0000000502009388 */ /* 0x0003e20000000800 */
[----:B------:R-:W-:Y:S01]  /*0a40*/  BAR.SYNC.DEFER_BLOCKING 0x0 ;  /* 0x0000000000007b1d */ /* 0x000fe20000010000 */
[----:B------:R-:W-:Y:S02]  /*0a50*/  ISETP.GT.U32.AND P1, PT, R3, 0x83, PT ;  /* 0x000000830300780c */ /* 0x000fe40003f24070 */
[----:B------:R-:W-:-:S11]  /*0a60*/  MOV R3, R7 ;  /* 0x0000000700037202 */ /* 0x000fd60000000f00 */
[----:B-1----:R-:W-:Y:S05]  /*0a70*/  @P1 BRA `(.L_x_8) ;  /* 0xfffffffc00d41947 */ /* 0x002fea000383ffff */
.L_x_7:
[----:B------:R-:W-:Y:S05]  /*0a80*/  @P0 EXIT ;  /* 0x000000000000094d */ /* 0x000fea0003800000 */
[----:B------:R-:W-:Y:S01]  /*0a90*/  LDS R3, [R2+0x80] ;  /* 0x0000800002037984 */ /* 0x000fe20000000800 */
[----:B------:R-:W-:-:S03]  /*0aa0*/  ISETP.NE.AND P0, PT, R0, RZ, PT ;  /* 0x000000ff0000720c */ /* 0x000fc60003f05270 */
[----:B------:R-:W1:Y:S02]  /*0ab0*/  LDS R4, [R2] ;  /* 0x0000000002047984 */ /* 0x000e640000000800 */
[----:B-1----:R-:W-:-:S05]  /*0ac0*/  FADD R3, R3, R4 ;  /* 0x0000000403037221 */ /* 0x002fca0000000000 */
[----:B------:R-:W-:Y:S04]  /*0ad0*/  STS [R2], R3 ;  /* 0x0000000302007388 */ /* 0x000fe80000000800 */
[----:B------:R-:W-:Y:S04]  /*0ae0*/  LDS R4, [R2+0x40] ;  /* 0x0000400002047984 */ /* 0x000fe80000000800 */
[----:B------:R-:W1:Y:S02]  /*0af0*/  LDS R5, [R2] ;  /* 0x0000000002057984 */ /* 0x000e640000000800 */
[----:B-1----:R-:W-:-:S05]  /*0b00*/  FADD R5, R4, R5 ;  /* 0x0000000504057221 */ /* 0x002fca0000000000 */
[----:B------:R-:W-:Y:S04]  /*0b10*/  STS [R2], R5 ;  /* 0x0000000502007388 */ /* 0x000fe80000000800 */
[----:B------:R-:W-:Y:S04]  /*0b20*/  LDS R4, [R2+0x20] ;  /* 0x0000200002047984 */ /* 0x000fe80000000800 */
[----:B0-----:R-:W0:Y:S02]  /*0b30*/  LDS R7, [R2] ;  /* 0x0000000002077984 */ /* 0x001e240000000800 */
[----:B0-----:R-:W-:-:S05]  /*0b40*/  FADD R7, R4, R7 ;  /* 0x0000000704077221 */ /* 0x001fca0000000000 */
[----:B------:R-:W-:Y:S04]  /*0b50*/  STS [R2], R7 ;  /* 0x0000000702007388 */ /* 0x000fe80000000800 */
[----:B------:R-:W-:Y:S04]  /*0b60*/  LDS R4, [R2+0x10] ;  /* 0x0000100002047984 */ /* 0x000fe80000000800 */
[----:B------:R-:W0:Y:S02]  /*0b70*/  LDS R9, [R2] ;  /* 0x0000000002097984 */ /* 0x000e240000000800 */
        /* <DEDUP_REMOVED lines=9> */
[----:B------:R0:W-:Y:S01]  /*0c10*/  STS [R2], R5 ;  /* 0x0000000502007388 */ /* 0x0001e20000000800 */
[----:B------:R-:W-:Y:S05]  /*0c20*/  @P0 EXIT ;  /* 0x000000000000094d */ /* 0x000fea0003800000 */
[----:B------:R-:W1:Y:S01]  /*0c30*/  S2UR UR5, SR_CgaCtaId ;  /* 0x00000000000579c3 */ /* 0x000e620000008800 */
[----:B------:R-:W-:-:S07]  /*0c40*/  UMOV UR4, 0x400 ;  /* 0x0000040000047882 */ /* 0x000fce0000000000 */
[----:B0-----:R-:W0:Y:S01]  /*0c50*/  LDC.64 R2, c[0x0][0x3a8] ;  /* 0x0000ea00ff027b82 */ /* 0x001e220000000a00 */
[----:B-1----:R-:W-:Y:S01]  /*0c60*/  ULEA UR4, UR5, UR4, 0x18 ;  /* 0x0000000405047291 */ /* 0x002fe2000f8ec0ff */
[----:B0-----:R-:W-:-:S08]  /*0c70*/  IMAD.WIDE.U32 R2, R21, 0x4, R2 ;  /* 0x0000000415027825 */ /* 0x001fd000078e0002 */
[----:B------:R-:W0:Y:S04]  /*0c80*/  LDS R5, [UR4] ;  /* 0x00000004ff057984 */ /* 0x000e280008000800 */
[----:B0-----:R-:W-:Y:S01]  /*0c90*/  STG.E desc[UR6][R2.64], R5 ;  /* 0x0000000502007986 */ /* 0x001fe2000c101906 */
[----:B------:R-:W-:Y:S05]  /*0ca0*/  EXIT ;  /* 0x000000000000794d */ /* 0x000fea0003800000 */
.L_x_0:
[----:B------:R-:W-:-:S13]  /*0cb0*/  ISETP.NE.AND P0, PT, R0, RZ, PT ;  /* 0x000000ff0000720c */ /* 0x000fda0003f05270 */
[----:B------:R-:W-:Y:S05]  /*0cc0*/  @P0 EXIT ;  /* 0x000000000000094d */ /* 0x000fea0003800000 */
[----:B------:R-:W0:Y:S01]  /*0cd0*/  LDC.64 R2, c[0x0][0x3a8] ;  /* 0x0000ea00ff027b82 */ /* 0x000e220000000a00 */
[----:B------:R-:W-:Y:S02]  /*0ce0*/  HFMA2 R5, -RZ, RZ, -6.109375, 2 ;  /* 0xc61c4000ff057431 */ /* 0x000fe400000001ff */
[----:B0-----:R-:W-:-:S05]  /*0cf0*/  IMAD.WIDE.U32 R2, R21, 0x4, R2 ;  /* 0x0000000415027825 */ /* 0x001fca00078e0002 */
[----:B------:R-:W-:Y:S01]  /*0d00*/  STG.E desc[UR6][R2.64], R5 ;  /* 0x0000000502007986 */ /* 0x000fe2000c101906 */
[----:B------:R-:W-:Y:S05]  /*0d10*/  EXIT ;  /* 0x000000000000794d */ /* 0x000fea0003800000 */
.L_x_9:
[----:B------:R-:W-:-:S00]  /*0d20*/  BRA `(.L_x_9) ;  /* 0xfffffffc00fc7947 */ /* 0x000fc0000383ffff */
[----:B------:R-:W-:-:S00]  /*0d30*/  NOP ;  /* 0x0000000000007918 */ /* 0x000fc00000000000 */
        /* <DEDUP_REMOVED lines=12> */
.L_x_10:


//--------------------- .nv.shared.kernel         --------------------------
	.section	.nv.shared.kernel,"aw",@nobits
	.sectionflags	@""
	.align	16
	.zero		1024


//--------------------- .nv.shared.reserved.0     --------------------------
	.section	.nv.shared.reserved.0,"aw",@nobits
	.weak		__nv_reservedSMEM_offset_0_alias
	.size		__nv_reservedSMEM_offset_0_alias, 0, 64
	.other		__nv_reservedSMEM_offset_0_alias,@"STO_CUDA_RESERVED_SHARED STV_DEFAULT"
__nv_reservedSMEM_offset_0_alias:
	.zero		0
	.zero		64


//--------------------- .nv.constant0.kernel      --------------------------
	.section	.nv.constant0.kernel,"a",@progbits
	.sectionflags	@""
	.align	4
.nv.constant0.kernel:
	.zero		944


//--------------------- SYMBOLS --------------------------

	.type		.nv.reservedSmem.offset0,@object
	.size		.nv.reservedSmem.offset0,0x4
	.type		.nv.reservedSmem.cap,@object
	.size		.nv.reservedSmem.cap,0x4
